//
// Generated by NVIDIA NVVM Compiler
//
// Compiler Build ID: CL-36424714
// Cuda compilation tools, release 13.0, V13.0.88
// Based on NVVM 20.0.0
//

.version 9.0
.target sm_100
.address_size 64

	// .globl	pow_kernel

.visible .entry pow_kernel(
	.param .u64 .ptr .align 1 pow_kernel_param_0,
	.param .u64 .ptr .align 1 pow_kernel_param_1,
	.param .u64 .ptr .align 1 pow_kernel_param_2,
	.param .u32 pow_kernel_param_3
)
{
	.reg .pred 	%p<23>;
	.reg .b32 	%r<20>;
	.reg .b32 	%f<78>;
	.reg .b64 	%rd<12>;

	ld.param.u64 	%rd1, [pow_kernel_param_0];
	ld.param.u64 	%rd2, [pow_kernel_param_1];
	ld.param.u64 	%rd3, [pow_kernel_param_2];
	ld.param.u32 	%r2, [pow_kernel_param_3];
	mov.u32 	%r3, %ctaid.x;
	mov.u32 	%r4, %ntid.x;
	mov.u32 	%r5, %tid.x;
	mad.lo.s32 	%r1, %r3, %r4, %r5;
	setp.ge.s32 	%p1, %r1, %r2;
	mov.f32 	%f77, 0f3F800000;
	@%p1 bra 	$L__BB0_10;
	cvta.to.global.u64 	%rd4, %rd1;
	cvta.to.global.u64 	%rd5, %rd2;
	mul.wide.s32 	%rd6, %r1, 4;
	add.s64 	%rd7, %rd4, %rd6;
	ld.global.f32 	%f1, [%rd7];
	add.s64 	%rd8, %rd5, %rd6;
	ld.global.f32 	%f12, [%rd8];
	mul.f32 	%f13, %f12, 0f3F000000;
	cvt.rzi.f32.f32 	%f14, %f13;
	add.f32 	%f15, %f14, %f14;
	sub.f32 	%f16, %f12, %f15;
	abs.f32 	%f3, %f16;
	abs.f32 	%f4, %f1;
	setp.lt.f32 	%p2, %f4, 0f00800000;
	mul.f32 	%f17, %f4, 0f4B800000;
	selp.f32 	%f18, %f17, %f4, %p2;
	selp.f32 	%f19, 0fC1C00000, 0f00000000, %p2;
	mov.b32 	%r6, %f18;
	add.s32 	%r7, %r6, -1060439283;
	and.b32  	%r8, %r7, -8388608;
	sub.s32 	%r9, %r6, %r8;
	mov.b32 	%f20, %r9;
	cvt.rn.f32.s32 	%f21, %r8;
	fma.rn.f32 	%f22, %f21, 0f34000000, %f19;
	add.f32 	%f23, %f20, 0fBF800000;
	add.f32 	%f24, %f20, 0f3F800000;
	rcp.approx.ftz.f32 	%f25, %f24;
	add.f32 	%f26, %f23, %f23;
	mul.f32 	%f27, %f26, %f25;
	mul.f32 	%f28, %f27, %f27;
	sub.f32 	%f29, %f23, %f27;
	add.f32 	%f30, %f29, %f29;
	neg.f32 	%f31, %f27;
	fma.rn.f32 	%f32, %f31, %f23, %f30;
	mul.rn.f32 	%f33, %f25, %f32;
	fma.rn.f32 	%f34, %f28, 0f3A2C32E4, 0f3B52E7DB;
	fma.rn.f32 	%f35, %f34, %f28, 0f3C93BB73;
	fma.rn.f32 	%f36, %f35, %f28, 0f3DF6384F;
	mul.rn.f32 	%f37, %f36, %f28;
	fma.rn.f32 	%f38, %f27, 0f3FB8AA3B, %f22;
	sub.f32 	%f39, %f22, %f38;
	fma.rn.f32 	%f40, %f27, 0f3FB8AA3B, %f39;
	fma.rn.f32 	%f41, %f33, 0f3FB8AA3B, %f40;
	fma.rn.f32 	%f42, %f27, 0f32A55E34, %f41;
	mul.f32 	%f43, %f37, 0f40400000;
	fma.rn.f32 	%f44, %f43, %f33, %f42;
	fma.rn.f32 	%f45, %f37, %f27, %f44;
	add.rn.f32 	%f46, %f38, %f45;
	neg.f32 	%f47, %f38;
	add.rn.f32 	%f48, %f46, %f47;
	neg.f32 	%f49, %f48;
	add.rn.f32 	%f50, %f45, %f49;
	mul.rn.f32 	%f51, %f46, %f12;
	neg.f32 	%f52, %f51;
	fma.rn.f32 	%f53, %f46, %f12, %f52;
	fma.rn.f32 	%f54, %f50, %f12, %f53;
	cvt.rni.f32.f32 	%f55, %f51;
	sub.f32 	%f56, %f51, %f55;
	add.f32 	%f57, %f56, %f54;
	fma.rn.f32 	%f58, %f57, 0f391FCB8E, 0f3AAF85ED;
	fma.rn.f32 	%f59, %f58, %f57, 0f3C1D9856;
	fma.rn.f32 	%f60, %f59, %f57, 0f3D6357BB;
	fma.rn.f32 	%f61, %f60, %f57, 0f3E75FDEC;
	fma.rn.f32 	%f62, %f61, %f57, 0f3F317218;
	fma.rn.f32 	%f63, %f62, %f57, 0f3F800000;
	cvt.rzi.s32.f32 	%r10, %f55;
	setp.gt.f32 	%p3, %f55, 0f00000000;
	selp.b32 	%r11, 0, -2097152000, %p3;
	add.s32 	%r12, %r11, 2130706432;
	mov.b32 	%f64, %r12;
	mul.f32 	%f65, %f63, %f64;
	shl.b32 	%r13, %r10, 23;
	sub.s32 	%r14, %r13, %r11;
	mov.b32 	%f66, %r14;
	mul.f32 	%f67, %f65, %f66;
	abs.f32 	%f68, %f51;
	setp.gt.f32 	%p4, %f68, 0f43180000;
	setp.lt.f32 	%p5, %f51, 0f00000000;
	selp.f32 	%f69, 0f00000000, 0f7F800000, %p5;
	selp.f32 	%f5, %f69, %f67, %p4;
	setp.eq.f32 	%p6, %f1, 0f3F800000;
	setp.eq.f32 	%p7, %f12, 0f00000000;
	or.pred  	%p8, %p6, %p7;
	@%p8 bra 	$L__BB0_9;
	setp.num.f32 	%p9, %f4, %f4;
	abs.f32 	%f70, %f12;
	setp.num.f32 	%p10, %f70, %f70;
	and.pred  	%p11, %p9, %p10;
	@%p11 bra 	$L__BB0_4;
	add.rn.f32 	%f77, %f1, %f12;
	bra.uni 	$L__BB0_9;
$L__BB0_4:
	setp.neu.f32 	%p12, %f1, 0f00000000;
	setp.neu.f32 	%p13, %f4, 0f7F800000;
	and.pred  	%p14, %p12, %p13;
	@%p14 bra 	$L__BB0_6;
	setp.neu.f32 	%p21, %f3, 0f3F800000;
	add.f32 	%f75, %f1, %f1;
	mov.b32 	%r15, %f75;
	setp.lt.f32 	%p22, %f12, 0f00000000;
	xor.b32  	%r16, %r15, 2139095040;
	selp.b32 	%r17, %r16, %r15, %p22;
	and.b32  	%r18, %r17, 2147483647;
	selp.b32 	%r19, %r18, %r17, %p21;
	mov.b32 	%f77, %r19;
	bra.uni 	$L__BB0_9;
$L__BB0_6:
	setp.eq.f32 	%p15, %f1, 0fBF800000;
	setp.eq.f32 	%p16, %f70, 0f7F800000;
	and.pred  	%p17, %p15, %p16;
	@%p17 bra 	$L__BB0_9;
	setp.geu.f32 	%p18, %f1, 0f00000000;
	mov.f32 	%f77, %f5;
	@%p18 bra 	$L__BB0_9;
	setp.neu.f32 	%p19, %f3, 0f3F800000;
	neg.f32 	%f72, %f5;
	selp.f32 	%f73, %f5, %f72, %p19;
	cvt.rmi.f32.f32 	%f74, %f12;
	setp.neu.f32 	%p20, %f12, %f74;
	selp.f32 	%f77, 0f7FFFFFFF, %f73, %p20;
$L__BB0_9:
	cvta.to.global.u64 	%rd9, %rd3;
	add.s64 	%rd11, %rd9, %rd6;
	st.global.f32 	[%rd11], %f77;
$L__BB0_10:
	ret;

}


// ===== COMPILED SASS (sm_100) =====

	.target	sm_100

	.elftype	@"ET_EXEC"


//--------------------- .note.nv.tkinfo           --------------------------
	.section	.note.nv.tkinfo,"",@"SHT_NOTE"
	.sectionflags	@"SHF_NOTE_NV_TKINFO"
	.tkinfo
        /*0018*/ 	.word	0x00000002
        /*0030*/ 	.string	""
        /*0030*/ 	.string	"ptxas"
        /*0030*/ 	.string	"Cuda compilation tools, release 13.0, V13.0.88"
        /*0030*/ 	.string	"Build cuda_13.0.r13.0/compiler.36424714_0"
        /*0030*/ 	.string	"-arch sm_100 -m 64 "



//--------------------- .note.nv.cuinfo           --------------------------
	.section	.note.nv.cuinfo,"",@"SHT_NOTE"
	.sectionflags	@"SHF_NOTE_NV_CUINFO"
        /*0018*/ 	.short	0x0002
        /*001a*/ 	.short	0x0064
        /*001c*/ 	.short	0x0082
	.zero		2


//--------------------- .nv.info                  --------------------------
	.section	.nv.info,"",@"SHT_CUDA_INFO"
	.align	4


	//----- nvinfo : EIATTR_REGCOUNT
	.align		4
        /*0000*/ 	.byte	0x04, 0x2f
        /*0002*/ 	.short	(.L_1 - .L_0)
	.align		4
.L_0:
        /*0004*/ 	.word	index@(pow_kernel)
        /*0008*/ 	.word	0x0000000e


	//----- nvinfo : EIATTR_FRAME_SIZE
	.align		4
.L_1:
        /*000c*/ 	.byte	0x04, 0x11
        /*000e*/ 	.short	(.L_3 - .L_2)
	.align		4
.L_2:
        /*0010*/ 	.word	index@(pow_kernel)
        /*0014*/ 	.word	0x00000000


	//----- nvinfo : EIATTR_MIN_STACK_SIZE
	.align		4
.L_3:
        /*0018*/ 	.byte	0x04, 0x12
        /*001a*/ 	.short	(.L_5 - .L_4)
	.align		4
.L_4:
        /*001c*/ 	.word	index@(pow_kernel)
        /*0020*/ 	.word	0x00000000
.L_5:


//--------------------- .nv.compat                --------------------------
	.section	.nv.compat,"",@"SHT_CUDA_COMPAT_INFO"
	.align	4
        /*0000*/ 	.byte	0x02, 0x09, 0x00, 0x00, 0x02, 0x02, 0x01, 0x00, 0x02, 0x05, 0x05, 0x00, 0x03, 0x07, 0x01, 0x01
        /*0010*/ 	.byte	0x02, 0x03, 0x00, 0x00, 0x02, 0x06, 0x01, 0x00, 0x04, 0x0b, 0x08, 0x00, 0x01, 0x00, 0x00, 0x00
        /*0020*/ 	.byte	0x00, 0x00, 0x00, 0x00


//--------------------- .nv.info.pow_kernel       --------------------------
	.section	.nv.info.pow_kernel,"",@"SHT_CUDA_INFO"
	.sectionflags	@""
	.align	4


	//----- nvinfo : EIATTR_CUDA_API_VERSION
	.align		4
        /*0000*/ 	.byte	0x04, 0x37
        /*0002*/ 	.short	(.L_7 - .L_6)
.L_6:
        /*0004*/ 	.word	0x00000082


	//----- nvinfo : EIATTR_KPARAM_INFO
	.align		4
.L_7:
        /*0008*/ 	.byte	0x04, 0x17
        /*000a*/ 	.short	(.L_9 - .L_8)
.L_8:
        /*000c*/ 	.word	0x00000000
        /*0010*/ 	.short	0x0003
        /*0012*/ 	.short	0x0018
        /*0014*/ 	.byte	0x00, 0xf0, 0x11, 0x00


	//----- nvinfo : EIATTR_KPARAM_INFO
	.align		4
.L_9:
        /*0018*/ 	.byte	0x04, 0x17
        /*001a*/ 	.short	(.L_11 - .L_10)
.L_10:
        /*001c*/ 	.word	0x00000000
        /*0020*/ 	.short	0x0002
        /*0022*/ 	.short	0x0010
        /*0024*/ 	.byte	0x00, 0xf5, 0x21, 0x00


	//----- nvinfo : EIATTR_KPARAM_INFO
	.align		4
.L_11:
        /*0028*/ 	.byte	0x04, 0x17
        /*002a*/ 	.short	(.L_13 - .L_12)
.L_12:
        /*002c*/ 	.word	0x00000000
        /*0030*/ 	.short	0x0001
        /*0032*/ 	.short	0x0008
        /*0034*/ 	.byte	0x00, 0xf5, 0x21, 0x00


	//----- nvinfo : EIATTR_KPARAM_INFO
	.align		4
.L_13:
        /*0038*/ 	.byte	0x04, 0x17
        /*003a*/ 	.short	(.L_15 - .L_14)
.L_14:
        /*003c*/ 	.word	0x00000000
        /*0040*/ 	.short	0x0000
        /*0042*/ 	.short	0x0000
        /*0044*/ 	.byte	0x00, 0xf5, 0x21, 0x00


	//----- nvinfo : EIATTR_SPARSE_MMA_MASK
	.align		4
.L_15:
        /*0048*/ 	.byte	0x03, 0x50
        /*004a*/ 	.short	0x0000


	//----- nvinfo : EIATTR_MAXREG_COUNT
	.align		4
        /*004c*/ 	.byte	0x03, 0x1b
        /*004e*/ 	.short	0x00ff


	//----- nvinfo : EIATTR_MERCURY_ISA_VERSION
	.align		4
        /*0050*/ 	.byte	0x03, 0x5f
        /*0052*/ 	.short	0x0101


	//----- nvinfo : EIATTR_VRC_CTA_INIT_COUNT
	.align		4
        /*0054*/ 	.byte	0x02, 0x4a
	.zero		1
	.zero		1


	//----- nvinfo : EIATTR_EXIT_INSTR_OFFSETS
	.align		4
        /*0058*/ 	.byte	0x04, 0x1c
        /*005a*/ 	.short	(.L_17 - .L_16)


	//   ....[0]....
.L_16:
        /*005c*/ 	.word	0x00000070


	//   ....[1]....
        /*0060*/ 	.word	0x000006d0


	//----- nvinfo : EIATTR_CRS_STACK_SIZE
	.align		4
.L_17:
        /*0064*/ 	.byte	0x04, 0x1e
        /*0066*/ 	.short	(.L_19 - .L_18)
.L_18:
        /*0068*/ 	.word	0x00000000


	//----- nvinfo : EIATTR_CBANK_PARAM_SIZE
	.align		4
.L_19:
        /*006c*/ 	.byte	0x03, 0x19
        /*006e*/ 	.short	0x001c


	//----- nvinfo : EIATTR_PARAM_CBANK
	.align		4
        /*0070*/ 	.byte	0x04, 0x0a
        /*0072*/ 	.short	(.L_21 - .L_20)
	.align		4
.L_20:
        /*0074*/ 	.word	index@(.nv.constant0.pow_kernel)
        /*0078*/ 	.short	0x0380
        /*007a*/ 	.short	0x001c


	//----- nvinfo : EIATTR_SW_WAR
	.align		4
.L_21:
        /*007c*/ 	.byte	0x04, 0x36
        /*007e*/ 	.short	(.L_23 - .L_22)
.L_22:
        /*0080*/ 	.word	0x00000008
.L_23:


//--------------------- .nv.callgraph             --------------------------
	.section	.nv.callgraph,"",@"SHT_CUDA_CALLGRAPH"
	.align	4
	.sectionentsize	8
	.align		4
        /*0000*/ 	.word	0x00000000
	.align		4
        /*0004*/ 	.word	0xffffffff
	.align		4
        /*0008*/ 	.word	0x00000000
	.align		4
        /*000c*/ 	.word	0xfffffffe
	.align		4
        /*0010*/ 	.word	0x00000000
	.align		4
        /*0014*/ 	.word	0xfffffffd
	.align		4
        /*0018*/ 	.word	0x00000000
	.align		4
        /*001c*/ 	.word	0xfffffffc


//--------------------- .text.pow_kernel          --------------------------
	.section	.text.pow_kernel,"ax",@progbits
	.align	128
        .global         pow_kernel
        .type           pow_kernel,@function
        .size           pow_kernel,(.L_x_3 - pow_kernel)
        .other          pow_kernel,@"STO_CUDA_ENTRY STV_DEFAULT"
pow_kernel:
.text.pow_kernel:
[----:B------:R-:W-:Y:S01]  /*0000*/  LDC R1, c[0x0][0x37c] ;  /* 0x0000df00ff017b82 */ /* 0x000fe20000000800 */
[----:B------:R-:W0:Y:S07]  /*0010*/  S2R R3, SR_TID.X ;  /* 0x0000000000037919 */ /* 0x000e2e0000002100 */
[----:B------:R-:W0:Y:S01]  /*0020*/  S2UR UR4, SR_CTAID.X ;  /* 0x00000000000479c3 */ /* 0x000e220000002500 */
[----:B------:R-:W1:Y:S07]  /*0030*/  LDCU UR5, c[0x0][0x398] ;  /* 0x00007300ff0577ac */ /* 0x000e6e0008000800 */
[----:B------:R-:W0:Y:S02]  /*0040*/  LDC R0, c[0x0][0x360] ;  /* 0x0000d800ff007b82 */ /* 0x000e240000000800 */
[----:B0-----:R-:W-:-:S05]  /*0050*/  IMAD R0, R0, UR4, R3 ;  /* 0x0000000400007c24 */ /* 0x001fca000f8e0203 */
[----:B-1----:R-:W-:-:S13]  /*0060*/  ISETP.GE.AND P0, PT, R0, UR5, PT ;  /* 0x0000000500007c0c */ /* 0x002fda000bf06270 */
[----:B------:R-:W-:Y:S05]  /*0070*/  @P0 EXIT ;  /* 0x000000000000094d */ /* 0x000fea0003800000 */
[----:B------:R-:W0:Y:S01]  /*0080*/  LDC.64 R4, c[0x0][0x380] ;  /* 0x0000e000ff047b82 */ /* 0x000e220000000a00 */
[----:B------:R-:W1:Y:S07]  /*0090*/  LDCU.64 UR4, c[0x0][0x358] ;  /* 0x00006b00ff0477ac */ /* 0x000e6e0008000a00 */
[----:B------:R-:W2:Y:S01]  /*00a0*/  LDC.64 R6, c[0x0][0x388] ;  /* 0x0000e200ff067b82 */ /* 0x000ea20000000a00 */
[----:B0-----:R-:W-:-:S05]  /*00b0*/  IMAD.WIDE R4, R0, 0x4, R4 ;  /* 0x0000000400047825 */ /* 0x001fca00078e0204 */
[----:B-1----:R-:W3:Y:S01]  /*00c0*/  LDG.E R2, desc[UR4][R4.64] ;  /* 0x0000000404027981 */ /* 0x002ee2000c1e1900 */
[----:B--2---:R-:W-:-:S05]  /*00d0*/  IMAD.WIDE R6, R0, 0x4, R6 ;  /* 0x0000000400067825 */ /* 0x004fca00078e0206 */
[----:B------:R0:W2:Y:S01]  /*00e0*/  LDG.E R3, desc[UR4][R6.64] ;  /* 0x0000000406037981 */ /* 0x0000a2000c1e1900 */
[----:B------:R-:W-:Y:S01]  /*00f0*/  BSSY.RECONVERGENT B0, `(.L_x_0) ;  /* 0x000005a000007945 */ /* 0x000fe20003800200 */
[C---:B---3--:R-:W-:Y:S01]  /*0100*/  FMUL R9, |R2|.reuse, 16777216 ;  /* 0x4b80000002097820 */ /* 0x048fe20000400200 */
[----:B------:R-:W-:-:S04]  /*0110*/  FSETP.GEU.AND P0, PT, |R2|, 1.175494350822287508e-38, PT ;  /* 0x008000000200780b */ /* 0x000fc80003f0e200 */
[----:B------:R-:W-:Y:S02]  /*0120*/  FSEL R9, R9, |R2|, !P0 ;  /* 0x4000000209097208 */ /* 0x000fe40004000000 */
[----:B------:R-:W-:Y:S02]  /*0130*/  FSEL R4, RZ, -24, P0 ;  /* 0xc1c00000ff047808 */ /* 0x000fe40000000000 */
[----:B------:R-:W-:-:S04]  /*0140*/  IADD3 R8, PT, PT, R9, -0x3f3504f3, RZ ;  /* 0xc0cafb0d09087810 */ /* 0x000fc80007ffe0ff */
[----:B------:R-:W-:-:S04]  /*0150*/  LOP3.LUT R8, R8, 0xff800000, RZ, 0xc0, !PT ;  /* 0xff80000008087812 */ /* 0x000fc800078ec0ff */
[-C--:B------:R-:W-:Y:S02]  /*0160*/  IADD3 R9, PT, PT, R9, -R8.reuse, RZ ;  /* 0x8000000809097210 */ /* 0x080fe40007ffe0ff */
[----:B------:R-:W-:Y:S01]  /*0170*/  I2FP.F32.S32 R5, R8 ;  /* 0x0000000800057245 */ /* 0x000fe20000201400 */
[----:B------:R-:W-:Y:S02]  /*0180*/  HFMA2 R8, -RZ, RZ, 0.771484375, 0.21533203125 ;  /* 0x3a2c32e4ff087431 */ /* 0x000fe400000001ff */
[C---:B------:R-:W-:Y:S01]  /*0190*/  FADD R10, R9.reuse, 1 ;  /* 0x3f800000090a7421 */ /* 0x040fe20000000000 */
[----:B------:R-:W-:Y:S01]  /*01a0*/  FADD R9, R9, -1 ;  /* 0xbf80000009097421 */ /* 0x000fe20000000000 */
[----:B------:R-:W-:-:S03]  /*01b0*/  FFMA R4, R5, 1.1920928955078125e-07, R4 ;  /* 0x3400000005047823 */ /* 0x000fc60000000004 */
[----:B------:R-:W-:Y:S01]  /*01c0*/  FADD R11, R9, R9 ;  /* 0x00000009090b7221 */ /* 0x000fe20000000000 */
[----:B------:R-:W1:Y:S03]  /*01d0*/  MUFU.RCP R10, R10 ;  /* 0x0000000a000a7308 */ /* 0x000e660000001000 */
[----:B-1----:R-:W-:-:S04]  /*01e0*/  FMUL R11, R10, R11 ;  /* 0x0000000b0a0b7220 */ /* 0x002fc80000400000 */
[----:B0-----:R-:W-:Y:S01]  /*01f0*/  FADD R6, R9, -R11 ;  /* 0x8000000b09067221 */ /* 0x001fe20000000000 */
[CC--:B------:R-:W-:Y:S01]  /*0200*/  FMUL R5, R11.reuse, R11.reuse ;  /* 0x0000000b0b057220 */ /* 0x0c0fe20000400000 */
[----:B------:R-:W-:Y:S02]  /*0210*/  FFMA R7, R11, 1.4426950216293334961, R4 ;  /* 0x3fb8aa3b0b077823 */ /* 0x000fe40000000004 */
[----:B------:R-:W-:Y:S01]  /*0220*/  FADD R6, R6, R6 ;  /* 0x0000000606067221 */ /* 0x000fe20000000000 */
[----:B------:R-:W-:Y:S01]  /*0230*/  FFMA R8, R5, R8, 0.0032181653659790754318 ;  /* 0x3b52e7db05087423 */ /* 0x000fe20000000008 */
[----:B------:R-:W-:Y:S02]  /*0240*/  FADD R4, R4, -R7 ;  /* 0x8000000704047221 */ /* 0x000fe40000000000 */
[----:B------:R-:W-:Y:S01]  /*0250*/  FFMA R9, R9, -R11, R6 ;  /* 0x8000000b09097223 */ /* 0x000fe20000000006 */
[----:B------:R-:W-:Y:S01]  /*0260*/  FFMA R8, R5, R8, 0.018033718690276145935 ;  /* 0x3c93bb7305087423 */ /* 0x000fe20000000008 */
[----:B------:R-:W-:-:S02]  /*0270*/  FFMA R4, R11, 1.4426950216293334961, R4 ;  /* 0x3fb8aa3b0b047823 */ /* 0x000fc40000000004 */
[----:B------:R-:W-:Y:S01]  /*0280*/  FMUL R9, R10, R9 ;  /* 0x000000090a097220 */ /* 0x000fe20000400000 */
[----:B------:R-:W-:-:S03]  /*0290*/  FFMA R8, R5, R8, 0.12022458761930465698 ;  /* 0x3df6384f05087423 */ /* 0x000fc60000000008 */
[----:B------:R-:W-:Y:S01]  /*02a0*/  FFMA R4, R9, 1.4426950216293334961, R4 ;  /* 0x3fb8aa3b09047823 */ /* 0x000fe20000000004 */
[----:B------:R-:W-:-:S03]  /*02b0*/  FMUL R8, R5, R8 ;  /* 0x0000000805087220 */ /* 0x000fc60000400000 */
[----:B------:R-:W-:Y:S01]  /*02c0*/  FFMA R4, R11, 1.9251366722983220825e-08, R4 ;  /* 0x32a55e340b047823 */ /* 0x000fe20000000004 */
[----:B------:R-:W-:-:S04]  /*02d0*/  FMUL R5, R8, 3 ;  /* 0x4040000008057820 */ /* 0x000fc80000400000 */
[----:B------:R-:W-:-:S04]  /*02e0*/  FFMA R5, R9, R5, R4 ;  /* 0x0000000509057223 */ /* 0x000fc80000000004 */
[----:B------:R-:W-:-:S04]  /*02f0*/  FFMA R8, R11, R8, R5 ;  /* 0x000000080b087223 */ /* 0x000fc80000000005 */
[----:B------:R-:W-:-:S04]  /*0300*/  FADD R4, R7, R8 ;  /* 0x0000000807047221 */ /* 0x000fc80000000000 */
[----:B--2---:R-:W-:Y:S01]  /*0310*/  FMUL R6, R3, R4 ;  /* 0x0000000403067220 */ /* 0x004fe20000400000 */
[----:B------:R-:W-:-:S03]  /*0320*/  FADD R7, -R7, R4 ;  /* 0x0000000407077221 */ /* 0x000fc60000000100 */
[----:B------:R-:W0:Y:S01]  /*0330*/  FRND R9, R6 ;  /* 0x0000000600097307 */ /* 0x000e220000201000 */
[----:B------:R-:W-:Y:S01]  /*0340*/  FADD R8, R8, -R7 ;  /* 0x8000000708087221 */ /* 0x000fe20000000000 */
[C---:B------:R-:W-:Y:S01]  /*0350*/  FFMA R5, R3.reuse, R4, -R6 ;  /* 0x0000000403057223 */ /* 0x040fe20000000806 */
[----:B------:R-:W-:Y:S02]  /*0360*/  MOV R7, 0x391fcb8e ;  /* 0x391fcb8e00077802 */ /* 0x000fe40000000f00 */
[C---:B------:R-:W-:Y:S01]  /*0370*/  FSETP.GT.AND P1, PT, |R6|.reuse, 152, PT ;  /* 0x431800000600780b */ /* 0x040fe20003f24200 */
[----:B------:R-:W-:Y:S01]  /*0380*/  FFMA R5, R3, R8, R5 ;  /* 0x0000000803057223 */ /* 0x000fe20000000005 */
[C---:B------:R-:W-:Y:S01]  /*0390*/  FSETP.GEU.AND P2, PT, R6.reuse, RZ, PT ;  /* 0x000000ff0600720b */ /* 0x040fe20003f4e000 */
[----:B0-----:R-:W-:Y:S01]  /*03a0*/  FADD R4, R6, -R9 ;  /* 0x8000000906047221 */ /* 0x001fe20000000000 */
[----:B------:R-:W-:-:S03]  /*03b0*/  FSETP.GT.AND P0, PT, R9, RZ, PT ;  /* 0x000000ff0900720b */ /* 0x000fc60003f04000 */
[----:B------:R-:W-:Y:S01]  /*03c0*/  FADD R4, R5, R4 ;  /* 0x0000000405047221 */ /* 0x000fe20000000000 */
[----:B------:R-:W-:Y:S02]  /*03d0*/  SEL R8, RZ, 0x83000000, P0 ;  /* 0x83000000ff087807 */ /* 0x000fe40000000000 */
[----:B------:R-:W-:Y:S01]  /*03e0*/  FSETP.NEU.AND P0, PT, R3, RZ, PT ;  /* 0x000000ff0300720b */ /* 0x000fe20003f0d000 */
[----:B------:R-:W-:Y:S01]  /*03f0*/  FFMA R5, R4, R7, 0.0013391353422775864601 ;  /* 0x3aaf85ed04057423 */ /* 0x000fe20000000007 */
[----:B------:R-:W-:Y:S01]  /*0400*/  IADD3 R10, PT, PT, R8, 0x7f000000, RZ ;  /* 0x7f000000080a7810 */ /* 0x000fe20007ffe0ff */
[----:B------:R-:W0:Y:S01]  /*0410*/  F2I.NTZ R7, R6 ;  /* 0x0000000600077305 */ /* 0x000e220000203100 */
[----:B------:R-:W-:Y:S01]  /*0420*/  FSETP.EQ.OR P0, PT, R2, 1, !P0 ;  /* 0x3f8000000200780b */ /* 0x000fe20004702400 */
[----:B------:R-:W-:-:S04]  /*0430*/  FFMA R5, R4, R5, 0.0096188392490148544312 ;  /* 0x3c1d985604057423 */ /* 0x000fc80000000005 */
[----:B------:R-:W-:-:S04]  /*0440*/  FFMA R5, R4, R5, 0.055503588169813156128 ;  /* 0x3d6357bb04057423 */ /* 0x000fc80000000005 */
[----:B------:R-:W-:-:S04]  /*0450*/  FFMA R5, R4, R5, 0.24022644758224487305 ;  /* 0x3e75fdec04057423 */ /* 0x000fc80000000005 */
[----:B------:R-:W-:Y:S01]  /*0460*/  FFMA R5, R4, R5, 0.69314718246459960938 ;  /* 0x3f31721804057423 */ /* 0x000fe20000000005 */
[----:B0-----:R-:W-:-:S03]  /*0470*/  LEA R8, R7, -R8, 0x17 ;  /* 0x8000000807087211 */ /* 0x001fc600078eb8ff */
[----:B------:R-:W-:-:S04]  /*0480*/  FFMA R5, R4, R5, 1 ;  /* 0x3f80000004057423 */ /* 0x000fc80000000005 */
[----:B------:R-:W-:-:S04]  /*0490*/  FMUL R5, R5, R10 ;  /* 0x0000000a05057220 */ /* 0x000fc80000400000 */
[----:B------:R-:W-:Y:S01]  /*04a0*/  FMUL R8, R5, R8 ;  /* 0x0000000805087220 */ /* 0x000fe20000400000 */
[----:B------:R-:W-:Y:S01]  /*04b0*/  HFMA2 R5, -RZ, RZ, 1.875, 0 ;  /* 0x3f800000ff057431 */ /* 0x000fe200000001ff */
[----:B------:R-:W-:Y:S01]  /*04c0*/  @P1 FSEL R8, RZ, +INF , !P2 ;  /* 0x7f800000ff081808 */ /* 0x000fe20005000000 */
[----:B------:R-:W-:Y:S06]  /*04d0*/  @P0 BRA `(.L_x_1) ;  /* 0x00000000006c0947 */ /* 0x000fec0003800000 */
[----:B------:R-:W-:-:S04]  /*04e0*/  FSETP.NAN.AND P0, PT, |R3|, |R3|, PT ;  /* 0x400000030300720b */ /* 0x000fc80003f08200 */
[----:B------:R-:W-:-:S13]  /*04f0*/  FSETP.NUM.AND P0, PT, |R2|, |R2|, !P0 ;  /* 0x400000020200720b */ /* 0x000fda0004707200 */
[----:B------:R-:W-:Y:S01]  /*0500*/  @!P0 FADD R5, R2, R3 ;  /* 0x0000000302058221 */ /* 0x000fe20000000000 */
[----:B------:R-:W-:Y:S06]  /*0510*/  @!P0 BRA `(.L_x_1) ;  /* 0x00000000005c8947 */ /* 0x000fec0003800000 */
[----:B------:R-:W-:Y:S01]  /*0520*/  FMUL R6, R3, 0.5 ;  /* 0x3f00000003067820 */ /* 0x000fe20000400000 */
[----:B------:R-:W-:-:S04]  /*0530*/  FSETP.NEU.AND P0, PT, |R2|, +INF , PT ;  /* 0x7f8000000200780b */ /* 0x000fc80003f0d200 */
[----:B------:R-:W-:Y:S01]  /*0540*/  FSETP.NEU.AND P0, PT, R2, RZ, P0 ;  /* 0x000000ff0200720b */ /* 0x000fe2000070d000 */
[----:B------:R-:W0:Y:S03]  /*0550*/  FRND.TRUNC R6, R6 ;  /* 0x0000000600067307 */ /* 0x000e26000020d000 */
[----:B------:R-:W-:Y:S01]  /*0560*/  FSETP.GEU.OR P1, PT, R3, RZ, P0 ;  /* 0x000000ff0300720b */ /* 0x000fe2000072e400 */
[----:B0-----:R-:W-:-:S04]  /*0570*/  FADD R4, R6, R6 ;  /* 0x0000000606047221 */ /* 0x001fc80000000000 */
[----:B------:R-:W-:-:S04]  /*0580*/  FADD R7, R3, -R4 ;  /* 0x8000000403077221 */ /* 0x000fc80000000000 */
[----:B------:R-:W-:Y:S01]  /*0590*/  @!P0 FADD R4, R2, R2 ;  /* 0x0000000202048221 */ /* 0x000fe20000000000 */
[----:B------:R-:W-:-:S04]  /*05a0*/  FSETP.NEU.AND P2, PT, |R7|, 1, !P0 ;  /* 0x3f8000000700780b */ /* 0x000fc8000474d200 */
[----:B------:R-:W-:-:S09]  /*05b0*/  @!P1 LOP3.LUT R4, R4, 0x7f800000, RZ, 0x3c, !PT ;  /* 0x7f80000004049812 */ /* 0x000fd200078e3cff */
[----:B------:R-:W-:-:S04]  /*05c0*/  @P2 LOP3.LUT R4, R4, 0x7fffffff, RZ, 0xc0, !PT ;  /* 0x7fffffff04042812 */ /* 0x000fc800078ec0ff */
[----:B------:R-:W-:Y:S01]  /*05d0*/  @!P0 MOV R5, R4 ;  /* 0x0000000400058202 */ /* 0x000fe20000000f00 */
[----:B------:R-:W-:Y:S06]  /*05e0*/  @!P0 BRA `(.L_x_1) ;  /* 0x0000000000288947 */ /* 0x000fec0003800000 */
[----:B------:R-:W-:Y:S02]  /*05f0*/  FSETP.NEU.AND P0, PT, |R3|, +INF , PT ;  /* 0x7f8000000300780b */ /* 0x000fe40003f0d200 */
[----:B------:R-:W-:-:S13]  /*0600*/  FSETP.EQ.AND P1, PT, R2, -1, PT ;  /* 0xbf8000000200780b */ /* 0x000fda0003f22000 */
[----:B------:R-:W-:Y:S05]  /*0610*/  @!P0 BRA P1, `(.L_x_1) ;  /* 0x00000000001c8947 */ /* 0x000fea0000800000 */
[----:B------:R-:W-:Y:S02]  /*0620*/  FSETP.GEU.AND P1, PT, R2, RZ, PT ;  /* 0x000000ff0200720b */ /* 0x000fe40003f2e000 */
[----:B------:R-:W-:-:S11]  /*0630*/  MOV R5, R8 ;  /* 0x0000000800057202 */ /* 0x000fd60000000f00 */
[----:B------:R-:W0:Y:S01]  /*0640*/  @!P1 FRND.FLOOR R2, R3 ;  /* 0x0000000300029307 */ /* 0x000e220000205000 */
[----:B------:R-:W-:Y:S02]  /*0650*/  @!P1 FSETP.NEU.AND P2, PT, |R7|, 1, PT ;  /* 0x3f8000000700980b */ /* 0x000fe40003f4d200 */
[----:B0-----:R-:W-:Y:S02]  /*0660*/  @!P1 FSETP.NEU.AND P0, PT, R3, R2, PT ;  /* 0x000000020300920b */ /* 0x001fe40003f0d000 */
[----:B------:R-:W-:-:S04]  /*0670*/  @!P1 FSEL R2, R8, -R8, P2 ;  /* 0x8000000808029208 */ /* 0x000fc80001000000 */
[----:B------:R-:W-:-:S07]  /*0680*/  @!P1 FSEL R5, R2, +QNAN , !P0 ;  /* 0x7fffffff02059808 */ /* 0x000fce0004000000 */
.L_x_1:
[----:B------:R-:W-:Y:S05]  /*0690*/  BSYNC.RECONVERGENT B0 ;  /* 0x0000000000007941 */ /* 0x000fea0003800200 */
.L_x_0:
[----:B------:R-:W0:Y:S02]  /*06a0*/  LDC.64 R2, c[0x0][0x390] ;  /* 0x0000e400ff027b82 */ /* 0x000e240000000a00 */
[----:B0-----:R-:W-:-:S05]  /*06b0*/  IMAD.WIDE R2, R0, 0x4, R2 ;  /* 0x0000000400027825 */ /* 0x001fca00078e0202 */
[----:B------:R-:W-:Y:S01]  /*06c0*/  STG.E desc[UR4][R2.64], R5 ;  /* 0x0000000502007986 */ /* 0x000fe2000c101904 */
[----:B------:R-:W-:Y:S05]  /*06d0*/  EXIT ;  /* 0x000000000000794d */ /* 0x000fea0003800000 */
.L_x_2:
[----:B------:R-:W-:-:S00]  /*06e0*/  BRA `(.L_x_2) ;  /* 0xfffffffc00fc7947 */ /* 0x000fc0000383ffff */
[----:B------:R-:W-:-:S00]  /*06f0*/  NOP ;  /* 0x0000000000007918 */ /* 0x000fc00000000000 */
        /* <DEDUP_REMOVED lines=8> */
.L_x_3:


//--------------------- .nv.shared.reserved.0     --------------------------
	.section	.nv.shared.reserved.0,"aw",@nobits
	.weak		__nv_reservedSMEM_offset_0_alias
	.size		__nv_reservedSMEM_offset_0_alias, 0, 64
	.other		__nv_reservedSMEM_offset_0_alias,@"STO_CUDA_RESERVED_SHARED STV_DEFAULT"
__nv_reservedSMEM_offset_0_alias:
	.zero		0
	.zero		64


//--------------------- .nv.constant0.pow_kernel  --------------------------
	.section	.nv.constant0.pow_kernel,"a",@progbits
	.sectionflags	@""
	.align	4
.nv.constant0.pow_kernel:
	.zero		924


//--------------------- SYMBOLS --------------------------

	.type		.nv.reservedSmem.offset0,@object
	.size		.nv.reservedSmem.offset0,0x4
